	.headerflags	@"EF_CUDA_TEXMODE_UNIFIED EF_CUDA_64BIT_ADDRESS EF_CUDA_ACCELERATORS EF_CUDA_SM90 EF_CUDA_VIRTUAL_SM(EF_CUDA_SM90)"
	.elftype	@"ET_EXEC"


//--------------------- .nv.info                  --------------------------
	.section	.nv.info,"",@"SHT_CUDA_INFO"
	.align	4


	//----- nvinfo : EIATTR_REGCOUNT
	.align		4
        /*0000*/ 	.byte	0x04, 0x2f
        /*0002*/ 	.short	(.L_3 - .L_2)
	.align		4
.L_2:
        /*0004*/ 	.word	index@(triton_poi_fused__native_batch_norm_legit_no_training_21)
        /*0008*/ 	.word	0x00000010


	//----- nvinfo : EIATTR_MIN_STACK_SIZE
	.align		4
.L_3:
        /*000c*/ 	.byte	0x04, 0x12
        /*000e*/ 	.short	(.L_5 - .L_4)
	.align		4
.L_4:
        /*0010*/ 	.word	index@(triton_poi_fused__native_batch_norm_legit_no_training_21)
        /*0014*/ 	.word	0x00000000


	//----- nvinfo : EIATTR_FRAME_SIZE
	.align		4
.L_5:
        /*0018*/ 	.byte	0x04, 0x11
        /*001a*/ 	.short	(.L_7 - .L_6)
	.align		4
.L_6:
        /*001c*/ 	.word	index@(triton_poi_fused__native_batch_norm_legit_no_training_21)
        /*0020*/ 	.word	0x00000000


	//----- nvinfo : EIATTR_MIN_STACK_SIZE
	.align		4
.L_7:
        /*0024*/ 	.byte	0x04, 0x12
        /*0026*/ 	.short	(.L_9 - .L_8)
	.align		4
.L_8:
        /*0028*/ 	.word	index@(triton_poi_fused__native_batch_norm_legit_no_training_21)
        /*002c*/ 	.word	0x00000000
.L_9:


//--------------------- .nv.info.triton_poi_fused__native_batch_norm_legit_no_training_21 --------------------------
	.section	.nv.info.triton_poi_fused__native_batch_norm_legit_no_training_21,"",@"SHT_CUDA_INFO"
	.sectionflags	@""
	.align	4


	//----- nvinfo : EIATTR_CUDA_API_VERSION
	.align		4
        /*0000*/ 	.byte	0x04, 0x37
        /*0002*/ 	.short	(.L_11 - .L_10)
.L_10:
        /*0004*/ 	.word	0x0000007c


	//----- nvinfo : EIATTR_KPARAM_INFO
	.align		4
.L_11:
        /*0008*/ 	.byte	0x04, 0x17
        /*000a*/ 	.short	(.L_13 - .L_12)
.L_12:
        /*000c*/ 	.word	0x00000000
        /*0010*/ 	.short	0x0006
        /*0012*/ 	.short	0x0030
        /*0014*/ 	.byte	0x00, 0xf0, 0x11, 0x00


	//----- nvinfo : EIATTR_KPARAM_INFO
	.align		4
.L_13:
        /*0018*/ 	.byte	0x04, 0x17
        /*001a*/ 	.short	(.L_15 - .L_14)
.L_14:
        /*001c*/ 	.word	0x00000000
        /*0020*/ 	.short	0x0005
        /*0022*/ 	.short	0x0028
        /*0024*/ 	.byte	0x00, 0xf4, 0x21, 0x00


	//----- nvinfo : EIATTR_KPARAM_INFO
	.align		4
.L_15:
        /*0028*/ 	.byte	0x04, 0x17
        /*002a*/ 	.short	(.L_17 - .L_16)
.L_16:
        /*002c*/ 	.word	0x00000000
        /*0030*/ 	.short	0x0004
        /*0032*/ 	.short	0x0020
        /*0034*/ 	.byte	0x00, 0xf4, 0x21, 0x00


	//----- nvinfo : EIATTR_KPARAM_INFO
	.align		4
.L_17:
        /*0038*/ 	.byte	0x04, 0x17
        /*003a*/ 	.short	(.L_19 - .L_18)
.L_18:
        /*003c*/ 	.word	0x00000000
        /*0040*/ 	.short	0x0003
        /*0042*/ 	.short	0x0018
        /*0044*/ 	.byte	0x00, 0xf4, 0x21, 0x00


	//----- nvinfo : EIATTR_KPARAM_INFO
	.align		4
.L_19:
        /*0048*/ 	.byte	0x04, 0x17
        /*004a*/ 	.short	(.L_21 - .L_20)
.L_20:
        /*004c*/ 	.word	0x00000000
        /*0050*/ 	.short	0x0002
        /*0052*/ 	.short	0x0010
        /*0054*/ 	.byte	0x00, 0xf4, 0x21, 0x00


	//----- nvinfo : EIATTR_KPARAM_INFO
	.align		4
.L_21:
        /*0058*/ 	.byte	0x04, 0x17
        /*005a*/ 	.short	(.L_23 - .L_22)
.L_22:
        /*005c*/ 	.word	0x00000000
        /*0060*/ 	.short	0x0001
        /*0062*/ 	.short	0x0008
        /*0064*/ 	.byte	0x00, 0xf4, 0x21, 0x00


	//----- nvinfo : EIATTR_KPARAM_INFO
	.align		4
.L_23:
        /*0068*/ 	.byte	0x04, 0x17
        /*006a*/ 	.short	(.L_25 - .L_24)
.L_24:
        /*006c*/ 	.word	0x00000000
        /*0070*/ 	.short	0x0000
        /*0072*/ 	.short	0x0000
        /*0074*/ 	.byte	0x00, 0xf4, 0x21, 0x00


	//----- nvinfo : EIATTR_SPARSE_MMA_MASK
	.align		4
.L_25:
        /*0078*/ 	.byte	0x03, 0x50
        /*007a*/ 	.short	0x0000


	//----- nvinfo : EIATTR_MAXREG_COUNT
	.align		4
        /*007c*/ 	.byte	0x03, 0x1b
        /*007e*/ 	.short	0x00ff


	//----- nvinfo : EIATTR_EXIT_INSTR_OFFSETS
	.align		4
        /*0080*/ 	.byte	0x04, 0x1c
        /*0082*/ 	.short	(.L_27 - .L_26)


	//   ....[0]....
.L_26:
        /*0084*/ 	.word	0x00000340


	//----- nvinfo : EIATTR_REQNTID
	.align		4
.L_27:
        /*0088*/ 	.byte	0x04, 0x10
        /*008a*/ 	.short	(.L_29 - .L_28)
.L_28:
        /*008c*/ 	.word	0x00000080
        /*0090*/ 	.word	0x00000001
        /*0094*/ 	.word	0x00000001


	//----- nvinfo : EIATTR_CBANK_PARAM_SIZE
	.align		4
.L_29:
        /*0098*/ 	.byte	0x03, 0x19
        /*009a*/ 	.short	0x0034


	//----- nvinfo : EIATTR_PARAM_CBANK
	.align		4
        /*009c*/ 	.byte	0x04, 0x0a
        /*009e*/ 	.short	(.L_31 - .L_30)
	.align		4
.L_30:
        /*00a0*/ 	.word	index@(.nv.constant0.triton_poi_fused__native_batch_norm_legit_no_training_21)
        /*00a4*/ 	.short	0x0210
        /*00a6*/ 	.short	0x0034


	//----- nvinfo : EIATTR_SW_WAR
	.align		4
.L_31:
        /*00a8*/ 	.byte	0x04, 0x36
        /*00aa*/ 	.short	(.L_33 - .L_32)
.L_32:
        /*00ac*/ 	.word	0x00000008
.L_33:


//--------------------- .nv.callgraph             --------------------------
	.section	.nv.callgraph,"",@"SHT_CUDA_CALLGRAPH"
	.align	4
	.sectionentsize	8
	.align		4
        /*0000*/ 	.word	0x00000000
	.align		4
        /*0004*/ 	.word	0xffffffff
	.align		4
        /*0008*/ 	.word	0x00000000
	.align		4
        /*000c*/ 	.word	0xfffffffe
	.align		4
        /*0010*/ 	.word	0x00000000
	.align		4
        /*0014*/ 	.word	0xfffffffd
	.align		4
        /*0018*/ 	.word	0x00000000
	.align		4
        /*001c*/ 	.word	0xfffffffc


//--------------------- .nv.constant4             --------------------------
	.section	.nv.constant4,"a",@progbits
	.align	8
	.align		8
.nv.constant4:
        /*0000*/ 	.dword	_$_str
	.align		8
        /*0008*/ 	.dword	_$_str_$_2


//--------------------- .text.triton_poi_fused__native_batch_norm_legit_no_training_21 --------------------------
	.section	.text.triton_poi_fused__native_batch_norm_legit_no_training_21,"ax",@progbits
	.align	128
        .global         triton_poi_fused__native_batch_norm_legit_no_training_21
        .type           triton_poi_fused__native_batch_norm_legit_no_training_21,@function
        .size           triton_poi_fused__native_batch_norm_legit_no_training_21,(.L_x_1 - triton_poi_fused__native_batch_norm_legit_no_training_21)
        .other          triton_poi_fused__native_batch_norm_legit_no_training_21,@"STO_CUDA_ENTRY STV_DEFAULT"
triton_poi_fused__native_batch_norm_legit_no_training_21:
.text.triton_poi_fused__native_batch_norm_legit_no_training_21:
[----:B------:R-:W-:Y:S01]  /*0000*/  LDC R1, c[0x0][0x28] ;  /* 0x00000a00ff017b82 */ /* 0x000fe20000000800 */
[----:B------:R-:W1:Y:S07]  /*0010*/  S2R R0, SR_TID.X ;  /* 0x0000000000007919 */ /* 0x000e6e0000002100 */
[----:B------:R-:W2:Y:S01]  /*0020*/  LDC.64 R6, c[0x0][0x220] ;  /* 0x00008800ff067b82 */ /* 0x000ea20000000a00 */
[----:B------:R-:W-:Y:S01]  /*0030*/  ULDC.64 UR4, c[0x0][0x208] ;  /* 0x0000820000047ab9 */ /* 0x000fe20000000a00 */
[----:B------:R-:W3:Y:S06]  /*0040*/  S2R R3, SR_CTAID.X ;  /* 0x0000000000037919 */ /* 0x000eec0000002500 */
[----:B------:R-:W4:Y:S08]  /*0050*/  LDC.64 R4, c[0x0][0x218] ;  /* 0x00008600ff047b82 */ /* 0x000f300000000a00 */
[----:B------:R-:W5:Y:S08]  /*0060*/  LDC.64 R8, c[0x0][0x228] ;  /* 0x00008a00ff087b82 */ /* 0x000f700000000a00 */
[----:B------:R-:W4:Y:S01]  /*0070*/  LDC.64 R10, c[0x0][0x230] ;  /* 0x00008c00ff0a7b82 */ /* 0x000f220000000a00 */
[----:B-1----:R-:W-:-:S02]  /*0080*/  LOP3.LUT R0, R0, 0x7f, RZ, 0xc0, !PT ;  /* 0x0000007f00007812 */ /* 0x002fc400078ec0ff */
[----:B---3--:R-:W-:-:S03]  /*0090*/  SHF.R.S32.HI R2, RZ, 0x18, R3 ;  /* 0x00000018ff027819 */ /* 0x008fc60000011403 */
[----:B------:R-:W-:Y:S01]  /*00a0*/  IMAD R0, R3, 0x80, R0 ;  /* 0x0000008003007824 */ /* 0x000fe200078e0200 */
[----:B------:R-:W-:-:S04]  /*00b0*/  SGXT R3, R2, 0x1 ;  /* 0x000000010203781a */ /* 0x000fc80000000200 */
[----:B------:R-:W-:-:S04]  /*00c0*/  LEA.HI R3, R3, R0, RZ, 0x4 ;  /* 0x0000000003037211 */ /* 0x000fc800078f20ff */
[--C-:B------:R-:W-:Y:S02]  /*00d0*/  SHF.R.S32.HI R2, RZ, 0x4, R3.reuse ;  /* 0x00000004ff027819 */ /* 0x100fe40000011403 */
[----:B------:R-:W-:-:S04]  /*00e0*/  SHF.R.S32.HI R3, RZ, 0x1f, R3 ;  /* 0x0000001fff037819 */ /* 0x000fc80000011403 */
[----:B------:R-:W-:-:S04]  /*00f0*/  LEA.HI R3, R3, R2, RZ, 0x7 ;  /* 0x0000000203037211 */ /* 0x000fc800078f38ff */
[----:B------:R-:W-:-:S05]  /*0100*/  LOP3.LUT R3, R3, 0xffffff80, RZ, 0xc0, !PT ;  /* 0xffffff8003037812 */ /* 0x000fca00078ec0ff */
[----:B------:R-:W-:Y:S02]  /*0110*/  IMAD.IADD R13, R2, 0x1, -R3 ;  /* 0x00000001020d7824 */ /* 0x000fe400078e0a03 */
[----:B------:R-:W1:Y:S02]  /*0120*/  LDC.64 R2, c[0x0][0x210] ;  /* 0x00008400ff027b82 */ /* 0x000e640000000a00 */
[----:B--2---:R-:W-:-:S06]  /*0130*/  IMAD.WIDE R6, R13, 0x4, R6 ;  /* 0x000000040d067825 */ /* 0x004fcc00078e0206 */
[----:B------:R-:W2:Y:S01]  /*0140*/  LDG.E.EL R6, desc[UR4][R6.64] ;  /* 0x0000000406067981 */ /* 0x000ea2000c2e1900 */
[----:B----4-:R-:W-:-:S04]  /*0150*/  IMAD.WIDE R4, R13, 0x4, R4 ;  /* 0x000000040d047825 */ /* 0x010fc800078e0204 */
[C---:B-----5:R-:W-:Y:S02]  /*0160*/  IMAD.WIDE R8, R13.reuse, 0x4, R8 ;  /* 0x000000040d087825 */ /* 0x060fe400078e0208 */
[----:B------:R3:W4:Y:S02]  /*0170*/  LDG.E.EL R5, desc[UR4][R4.64] ;  /* 0x0000000404057981 */ /* 0x000724000c2e1900 */
[----:B0-----:R-:W-:Y:S02]  /*0180*/  IMAD.WIDE R10, R13, 0x4, R10 ;  /* 0x000000040d0a7825 */ /* 0x001fe400078e020a */
[----:B------:R-:W5:Y:S04]  /*0190*/  LDG.E.EL R8, desc[UR4][R8.64] ;  /* 0x0000000408087981 */ /* 0x000f68000c2e1900 */
[----:B------:R-:W5:Y:S01]  /*01a0*/  LDG.E.EL R11, desc[UR4][R10.64] ;  /* 0x000000040a0b7981 */ /* 0x000f62000c2e1900 */
[----:B-1----:R-:W-:-:S05]  /*01b0*/  IMAD.WIDE R2, R0, 0x4, R2 ;  /* 0x0000000400027825 */ /* 0x002fca00078e0202 */
[----:B------:R0:W4:Y:S01]  /*01c0*/  LDG.E R12, desc[UR4][R2.64] ;  /* 0x00000004020c7981 */ /* 0x000122000c1e1900 */
[----:B---3--:R-:W-:Y:S01]  /*01d0*/  HFMA2.MMA R4, -RZ, RZ, 1.625, 0 ;  /* 0x3e800000ff047435 */ /* 0x008fe200000001ff */
[----:B------:R-:W-:Y:S01]  /*01e0*/  SHF.R.S32.HI R13, RZ, 0x1f, R0 ;  /* 0x0000001fff0d7819 */ /* 0x000fe20000011400 */
[----:B0-----:R-:W0:Y:S03]  /*01f0*/  LDC.64 R2, c[0x0][0x238] ;  /* 0x00008e00ff027b82 */ /* 0x001e260000000a00 */
[----:B------:R-:W-:Y:S01]  /*0200*/  LEA.HI R13, R13, R0, RZ, 0xb ;  /* 0x000000000d0d7211 */ /* 0x000fe200078f58ff */
[----:B--2---:R-:W-:-:S04]  /*0210*/  FADD R6, R6, 9.9999997473787516356e-06 ;  /* 0x3727c5ac06067421 */ /* 0x004fc80000000000 */
[----:B------:R-:W1:Y:S02]  /*0220*/  MUFU.SQRT R7, R6 ;  /* 0x0000000600077308 */ /* 0x000e640000002000 */
[C---:B-1----:R-:W-:Y:S02]  /*0230*/  FSETP.GT.AND P0, PT, R7.reuse, 8.50705917302346158658e+37, PT ;  /* 0x7e8000000700780b */ /* 0x042fe40003f04000 */
[----:B------:R-:W-:-:S11]  /*0240*/  FSETP.GEU.AND P1, PT, R7, 1.175494350822287508e-38, PT ;  /* 0x008000000700780b */ /* 0x000fd60003f2e000 */
[----:B------:R-:W-:-:S04]  /*0250*/  @P0 FMUL R7, R7, 0.25 ;  /* 0x3e80000007070820 */ /* 0x000fc80000400000 */
[----:B------:R-:W-:-:S06]  /*0260*/  @!P1 FMUL R7, R7, 16777216 ;  /* 0x4b80000007079820 */ /* 0x000fcc0000400000 */
[----:B------:R-:W1:Y:S01]  /*0270*/  MUFU.RCP R7, R7 ;  /* 0x0000000700077308 */ /* 0x000e620000001000 */
[----:B------:R-:W-:Y:S01]  /*0280*/  FSEL R4, R4, 1, P0 ;  /* 0x3f80000004047808 */ /* 0x000fe20000000000 */
[C---:B------:R-:W-:Y:S01]  /*0290*/  IMAD.SHL.U32 R6, R13.reuse, 0x2, RZ ;  /* 0x000000020d067824 */ /* 0x040fe200078e00ff */
[----:B------:R-:W-:-:S03]  /*02a0*/  LOP3.LUT R13, R13, 0xfffff800, RZ, 0xc0, !PT ;  /* 0xfffff8000d0d7812 */ /* 0x000fc600078ec0ff */
[----:B------:R-:W-:Y:S01]  /*02b0*/  @!P1 FMUL R4, R4, 16777216 ;  /* 0x4b80000004049820 */ /* 0x000fe20000400000 */
[----:B------:R-:W-:Y:S01]  /*02c0*/  LOP3.LUT R6, R6, 0xfffff000, RZ, 0xc0, !PT ;  /* 0xfffff00006067812 */ /* 0x000fe200078ec0ff */
[----:B----4-:R-:W-:-:S03]  /*02d0*/  FADD R5, R12, -R5 ;  /* 0x800000050c057221 */ /* 0x010fc60000000000 */
[----:B------:R-:W-:Y:S01]  /*02e0*/  IADD3 R13, R6, R0, -R13 ;  /* 0x00000000060d7210 */ /* 0x000fe20007ffe80d */
[----:B-1----:R-:W-:-:S04]  /*02f0*/  FMUL R4, R7, R4 ;  /* 0x0000000407047220 */ /* 0x002fc80000400000 */
[----:B------:R-:W-:Y:S01]  /*0300*/  FMUL R4, R5, R4 ;  /* 0x0000000405047220 */ /* 0x000fe20000400000 */
[----:B0-----:R-:W-:-:S04]  /*0310*/  IMAD.WIDE R2, R13, 0x4, R2 ;  /* 0x000000040d027825 */ /* 0x001fc800078e0202 */
[----:B-----5:R-:W-:-:S05]  /*0320*/  FFMA R11, R8, R4, R11 ;  /* 0x00000004080b7223 */ /* 0x020fca000000000b */
[----:B------:R-:W-:Y:S01]  /*0330*/  STG.E desc[UR4][R2.64], R11 ;  /* 0x0000000b02007986 */ /* 0x000fe2000c101904 */
[----:B------:R-:W-:Y:S05]  /*0340*/  EXIT ;  /* 0x000000000000794d */ /* 0x000fea0003800000 */
.L_x_0:
[----:B------:R-:W-:-:S00]  /*0350*/  BRA `(.L_x_0) ;  /* 0xfffffffc00fc7947 */ /* 0x000fc0000383ffff */
[----:B------:R-:W-:-:S00]  /*0360*/  NOP ;  /* 0x0000000000007918 */ /* 0x000fc00000000000 */
        /* <DEDUP_REMOVED lines=9> */
.L_x_1:


//--------------------- .nv.global.init           --------------------------
	.section	.nv.global.init,"aw",@progbits
.nv.global.init:
	.type		_$_str,@object
	.size		_$_str,(_$_str_$_2 - _$_str)
_$_str:
        /*0000*/ 	.byte	0x5f, 0x5f, 0x43, 0x55, 0x44, 0x41, 0x5f, 0x46, 0x54, 0x5a, 0x00
	.type		_$_str_$_2,@object
	.size		_$_str_$_2,(.L_1 - _$_str_$_2)
_$_str_$_2:
        /*000b*/ 	.byte	0x5f, 0x5f, 0x43, 0x55, 0x44, 0x41, 0x5f, 0x50, 0x52, 0x45, 0x43, 0x5f, 0x53, 0x51, 0x52, 0x54
        /*001b*/ 	.byte	0x00
.L_1:


//--------------------- .nv.constant0.triton_poi_fused__native_batch_norm_legit_no_training_21 --------------------------
	.section	.nv.constant0.triton_poi_fused__native_batch_norm_legit_no_training_21,"a",@progbits
	.sectionflags	@""
	.align	4
.nv.constant0.triton_poi_fused__native_batch_norm_legit_no_training_21:
	.zero		580
